	.headerflags	@"EF_CUDA_TEXMODE_UNIFIED EF_CUDA_64BIT_ADDRESS EF_CUDA_ACCELERATORS EF_CUDA_SM90 EF_CUDA_VIRTUAL_SM(EF_CUDA_SM90)"
	.elftype	@"ET_EXEC"


//--------------------- .nv.info                  --------------------------
	.section	.nv.info,"",@"SHT_CUDA_INFO"
	.align	4


	//----- nvinfo : EIATTR_REGCOUNT
	.align		4
        /*0000*/ 	.byte	0x04, 0x2f
        /*0002*/ 	.short	(.L_3 - .L_2)
	.align		4
.L_2:
        /*0004*/ 	.word	index@(triton_poi_fused__native_batch_norm_legit_no_training_add_relu_21)
        /*0008*/ 	.word	0x00000014


	//----- nvinfo : EIATTR_MIN_STACK_SIZE
	.align		4
.L_3:
        /*000c*/ 	.byte	0x04, 0x12
        /*000e*/ 	.short	(.L_5 - .L_4)
	.align		4
.L_4:
        /*0010*/ 	.word	index@(triton_poi_fused__native_batch_norm_legit_no_training_add_relu_21)
        /*0014*/ 	.word	0x00000000


	//----- nvinfo : EIATTR_FRAME_SIZE
	.align		4
.L_5:
        /*0018*/ 	.byte	0x04, 0x11
        /*001a*/ 	.short	(.L_7 - .L_6)
	.align		4
.L_6:
        /*001c*/ 	.word	index@(triton_poi_fused__native_batch_norm_legit_no_training_add_relu_21)
        /*0020*/ 	.word	0x00000000


	//----- nvinfo : EIATTR_MIN_STACK_SIZE
	.align		4
.L_7:
        /*0024*/ 	.byte	0x04, 0x12
        /*0026*/ 	.short	(.L_9 - .L_8)
	.align		4
.L_8:
        /*0028*/ 	.word	index@(triton_poi_fused__native_batch_norm_legit_no_training_add_relu_21)
        /*002c*/ 	.word	0x00000000
.L_9:


//--------------------- .nv.info.triton_poi_fused__native_batch_norm_legit_no_training_add_relu_21 --------------------------
	.section	.nv.info.triton_poi_fused__native_batch_norm_legit_no_training_add_relu_21,"",@"SHT_CUDA_INFO"
	.sectionflags	@""
	.align	4


	//----- nvinfo : EIATTR_CUDA_API_VERSION
	.align		4
        /*0000*/ 	.byte	0x04, 0x37
        /*0002*/ 	.short	(.L_11 - .L_10)
.L_10:
        /*0004*/ 	.word	0x0000007c


	//----- nvinfo : EIATTR_KPARAM_INFO
	.align		4
.L_11:
        /*0008*/ 	.byte	0x04, 0x17
        /*000a*/ 	.short	(.L_13 - .L_12)
.L_12:
        /*000c*/ 	.word	0x00000000
        /*0010*/ 	.short	0x0007
        /*0012*/ 	.short	0x0038
        /*0014*/ 	.byte	0x00, 0xf0, 0x11, 0x00


	//----- nvinfo : EIATTR_KPARAM_INFO
	.align		4
.L_13:
        /*0018*/ 	.byte	0x04, 0x17
        /*001a*/ 	.short	(.L_15 - .L_14)
.L_14:
        /*001c*/ 	.word	0x00000000
        /*0020*/ 	.short	0x0006
        /*0022*/ 	.short	0x0030
        /*0024*/ 	.byte	0x00, 0xf4, 0x21, 0x00


	//----- nvinfo : EIATTR_KPARAM_INFO
	.align		4
.L_15:
        /*0028*/ 	.byte	0x04, 0x17
        /*002a*/ 	.short	(.L_17 - .L_16)
.L_16:
        /*002c*/ 	.word	0x00000000
        /*0030*/ 	.short	0x0005
        /*0032*/ 	.short	0x0028
        /*0034*/ 	.byte	0x00, 0xf4, 0x21, 0x00


	//----- nvinfo : EIATTR_KPARAM_INFO
	.align		4
.L_17:
        /*0038*/ 	.byte	0x04, 0x17
        /*003a*/ 	.short	(.L_19 - .L_18)
.L_18:
        /*003c*/ 	.word	0x00000000
        /*0040*/ 	.short	0x0004
        /*0042*/ 	.short	0x0020
        /*0044*/ 	.byte	0x00, 0xf4, 0x21, 0x00


	//----- nvinfo : EIATTR_KPARAM_INFO
	.align		4
.L_19:
        /*0048*/ 	.byte	0x04, 0x17
        /*004a*/ 	.short	(.L_21 - .L_20)
.L_20:
        /*004c*/ 	.word	0x00000000
        /*0050*/ 	.short	0x0003
        /*0052*/ 	.short	0x0018
        /*0054*/ 	.byte	0x00, 0xf4, 0x21, 0x00


	//----- nvinfo : EIATTR_KPARAM_INFO
	.align		4
.L_21:
        /*0058*/ 	.byte	0x04, 0x17
        /*005a*/ 	.short	(.L_23 - .L_22)
.L_22:
        /*005c*/ 	.word	0x00000000
        /*0060*/ 	.short	0x0002
        /*0062*/ 	.short	0x0010
        /*0064*/ 	.byte	0x00, 0xf4, 0x21, 0x00


	//----- nvinfo : EIATTR_KPARAM_INFO
	.align		4
.L_23:
        /*0068*/ 	.byte	0x04, 0x17
        /*006a*/ 	.short	(.L_25 - .L_24)
.L_24:
        /*006c*/ 	.word	0x00000000
        /*0070*/ 	.short	0x0001
        /*0072*/ 	.short	0x0008
        /*0074*/ 	.byte	0x00, 0xf4, 0x21, 0x00


	//----- nvinfo : EIATTR_KPARAM_INFO
	.align		4
.L_25:
        /*0078*/ 	.byte	0x04, 0x17
        /*007a*/ 	.short	(.L_27 - .L_26)
.L_26:
        /*007c*/ 	.word	0x00000000
        /*0080*/ 	.short	0x0000
        /*0082*/ 	.short	0x0000
        /*0084*/ 	.byte	0x00, 0xf4, 0x21, 0x00


	//----- nvinfo : EIATTR_SPARSE_MMA_MASK
	.align		4
.L_27:
        /*0088*/ 	.byte	0x03, 0x50
        /*008a*/ 	.short	0x0000


	//----- nvinfo : EIATTR_MAXREG_COUNT
	.align		4
        /*008c*/ 	.byte	0x03, 0x1b
        /*008e*/ 	.short	0x00ff


	//----- nvinfo : EIATTR_EXIT_INSTR_OFFSETS
	.align		4
        /*0090*/ 	.byte	0x04, 0x1c
        /*0092*/ 	.short	(.L_29 - .L_28)


	//   ....[0]....
.L_28:
        /*0094*/ 	.word	0x00000420


	//----- nvinfo : EIATTR_REQNTID
	.align		4
.L_29:
        /*0098*/ 	.byte	0x04, 0x10
        /*009a*/ 	.short	(.L_31 - .L_30)
.L_30:
        /*009c*/ 	.word	0x00000100
        /*00a0*/ 	.word	0x00000001
        /*00a4*/ 	.word	0x00000001


	//----- nvinfo : EIATTR_CBANK_PARAM_SIZE
	.align		4
.L_31:
        /*00a8*/ 	.byte	0x03, 0x19
        /*00aa*/ 	.short	0x003c


	//----- nvinfo : EIATTR_PARAM_CBANK
	.align		4
        /*00ac*/ 	.byte	0x04, 0x0a
        /*00ae*/ 	.short	(.L_33 - .L_32)
	.align		4
.L_32:
        /*00b0*/ 	.word	index@(.nv.constant0.triton_poi_fused__native_batch_norm_legit_no_training_add_relu_21)
        /*00b4*/ 	.short	0x0210
        /*00b6*/ 	.short	0x003c


	//----- nvinfo : EIATTR_SW_WAR
	.align		4
.L_33:
        /*00b8*/ 	.byte	0x04, 0x36
        /*00ba*/ 	.short	(.L_35 - .L_34)
.L_34:
        /*00bc*/ 	.word	0x00000008
.L_35:


//--------------------- .nv.callgraph             --------------------------
	.section	.nv.callgraph,"",@"SHT_CUDA_CALLGRAPH"
	.align	4
	.sectionentsize	8
	.align		4
        /*0000*/ 	.word	0x00000000
	.align		4
        /*0004*/ 	.word	0xffffffff
	.align		4
        /*0008*/ 	.word	0x00000000
	.align		4
        /*000c*/ 	.word	0xfffffffe
	.align		4
        /*0010*/ 	.word	0x00000000
	.align		4
        /*0014*/ 	.word	0xfffffffd
	.align		4
        /*0018*/ 	.word	0x00000000
	.align		4
        /*001c*/ 	.word	0xfffffffc


//--------------------- .nv.constant4             --------------------------
	.section	.nv.constant4,"a",@progbits
	.align	8
	.align		8
.nv.constant4:
        /*0000*/ 	.dword	_$_str
	.align		8
        /*0008*/ 	.dword	_$_str_$_2


//--------------------- .text.triton_poi_fused__native_batch_norm_legit_no_training_add_relu_21 --------------------------
	.section	.text.triton_poi_fused__native_batch_norm_legit_no_training_add_relu_21,"ax",@progbits
	.align	128
        .global         triton_poi_fused__native_batch_norm_legit_no_training_add_relu_21
        .type           triton_poi_fused__native_batch_norm_legit_no_training_add_relu_21,@function
        .size           triton_poi_fused__native_batch_norm_legit_no_training_add_relu_21,(.L_x_1 - triton_poi_fused__native_batch_norm_legit_no_training_add_relu_21)
        .other          triton_poi_fused__native_batch_norm_legit_no_training_add_relu_21,@"STO_CUDA_ENTRY STV_DEFAULT"
triton_poi_fused__native_batch_norm_legit_no_training_add_relu_21:
.text.triton_poi_fused__native_batch_norm_legit_no_training_add_relu_21:
[----:B------:R-:W-:Y:S01]  /*0000*/  LDC R1, c[0x0][0x28] ;  /* 0x00000a00ff017b82 */ /* 0x000fe20000000800 */
[----:B------:R-:W1:Y:S07]  /*0010*/  S2R R0, SR_TID.X ;  /* 0x0000000000007919 */ /* 0x000e6e0000002100 */
[----:B------:R-:W2:Y:S01]  /*0020*/  LDC.64 R2, c[0x0][0x220] ;  /* 0x00008800ff027b82 */ /* 0x000ea20000000a00 */
[----:B------:R-:W-:Y:S01]  /*0030*/  ULDC.64 UR4, c[0x0][0x208] ;  /* 0x0000820000047ab9 */ /* 0x000fe20000000a00 */
[----:B------:R-:W3:Y:S06]  /*0040*/  S2R R7, SR_CTAID.X ;  /* 0x0000000000077919 */ /* 0x000eec0000002500 */
[----:B------:R-:W4:Y:S08]  /*0050*/  LDC.64 R8, c[0x0][0x228] ;  /* 0x00008a00ff087b82 */ /* 0x000f300000000a00 */
[----:B------:R-:W5:Y:S08]  /*0060*/  LDC.64 R10, c[0x0][0x230] ;  /* 0x00008c00ff0a7b82 */ /* 0x000f700000000a00 */
[----:B------:R-:W4:Y:S01]  /*0070*/  LDC.64 R12, c[0x0][0x238] ;  /* 0x00008e00ff0c7b82 */ /* 0x000f220000000a00 */
[----:B-1----:R-:W-:-:S02]  /*0080*/  SHF.L.U32 R0, R0, 0x1, RZ ;  /* 0x0000000100007819 */ /* 0x002fc400000006ff */
[----:B---3--:R-:W-:Y:S02]  /*0090*/  SHF.R.S32.HI R5, RZ, 0x16, R7 ;  /* 0x00000016ff057819 */ /* 0x008fe40000011407 */
[----:B------:R-:W-:Y:S02]  /*00a0*/  LOP3.LUT R0, R0, 0x1fe, RZ, 0xc0, !PT ;  /* 0x000001fe00007812 */ /* 0x000fe400078ec0ff */
[----:B------:R-:W-:Y:S02]  /*00b0*/  SGXT R5, R5, 0x1 ;  /* 0x000000010505781a */ /* 0x000fe40000000200 */
[----:B------:R-:W-:Y:S02]  /*00c0*/  LEA R0, R7, R0, 0x9 ;  /* 0x0000000007007211 */ /* 0x000fe400078e48ff */
[----:B------:R-:W1:Y:S02]  /*00d0*/  LDC.64 R6, c[0x0][0x218] ;  /* 0x00008600ff067b82 */ /* 0x000e640000000a00 */
[----:B------:R-:W-:-:S04]  /*00e0*/  LEA.HI R5, R5, R0, RZ, 0xb ;  /* 0x0000000005057211 */ /* 0x000fc800078f58ff */
[----:B------:R-:W-:-:S04]  /*00f0*/  LOP3.LUT R5, R5, 0xfffff800, RZ, 0xc0, !PT ;  /* 0xfffff80005057812 */ /* 0x000fc800078ec0ff */
[----:B------:R-:W-:Y:S02]  /*0100*/  IADD3 R15, R0, -R5, RZ ;  /* 0x80000005000f7210 */ /* 0x000fe40007ffe0ff */
[----:B------:R-:W3:Y:S03]  /*0110*/  LDC.64 R4, c[0x0][0x210] ;  /* 0x00008400ff047b82 */ /* 0x000ee60000000a00 */
[----:B--2---:R-:W-:-:S06]  /*0120*/  IMAD.WIDE R2, R15, 0x4, R2 ;  /* 0x000000040f027825 */ /* 0x004fcc00078e0202 */
[----:B------:R-:W2:Y:S01]  /*0130*/  LDG.E.EL.64 R2, desc[UR4][R2.64] ;  /* 0x0000000402027981 */ /* 0x000ea2000c2e1b00 */
[----:B-1----:R-:W-:-:S04]  /*0140*/  IMAD.WIDE R6, R15, 0x4, R6 ;  /* 0x000000040f067825 */ /* 0x002fc800078e0206 */
[C---:B----4-:R-:W-:Y:S02]  /*0150*/  IMAD.WIDE R8, R15.reuse, 0x4, R8 ;  /* 0x000000040f087825 */ /* 0x050fe400078e0208 */
[----:B------:R-:W4:Y:S02]  /*0160*/  LDG.E.EL.64 R6, desc[UR4][R6.64] ;  /* 0x0000000406067981 */ /* 0x000f24000c2e1b00 */
[----:B-----5:R-:W-:Y:S02]  /*0170*/  IMAD.WIDE R10, R15, 0x4, R10 ;  /* 0x000000040f0a7825 */ /* 0x020fe400078e020a */
[----:B------:R-:W5:Y:S02]  /*0180*/  LDG.E.EL.64 R8, desc[UR4][R8.64] ;  /* 0x0000000408087981 */ /* 0x000f64000c2e1b00 */
[C---:B---3--:R-:W-:Y:S02]  /*0190*/  IMAD.WIDE R4, R0.reuse, 0x4, R4 ;  /* 0x0000000400047825 */ /* 0x048fe400078e0204 */
[----:B------:R-:W5:Y:S04]  /*01a0*/  LDG.E.EL.64 R10, desc[UR4][R10.64] ;  /* 0x000000040a0a7981 */ /* 0x000f68000c2e1b00 */
[----:B------:R-:W4:Y:S01]  /*01b0*/  LDG.E.64 R4, desc[UR4][R4.64] ;  /* 0x0000000404047981 */ /* 0x000f22000c1e1b00 */
[----:B0-----:R-:W-:-:S06]  /*01c0*/  IMAD.WIDE R12, R0, 0x4, R12 ;  /* 0x00000004000c7825 */ /* 0x001fcc00078e020c */
[----:B------:R-:W3:Y:S01]  /*01d0*/  LDG.E.64 R12, desc[UR4][R12.64] ;  /* 0x000000040c0c7981 */ /* 0x000ee2000c1e1b00 */
[----:B------:R-:W-:Y:S01]  /*01e0*/  HFMA2.MMA R16, -RZ, RZ, 1.625, 0 ;  /* 0x3e800000ff107435 */ /* 0x000fe200000001ff */
[----:B--2---:R-:W-:Y:S01]  /*01f0*/  FADD R2, R2, 9.9999997473787516356e-06 ;  /* 0x3727c5ac02027421 */ /* 0x004fe20000000000 */
[----:B------:R-:W-:-:S03]  /*0200*/  FADD R3, R3, 9.9999997473787516356e-06 ;  /* 0x3727c5ac03037421 */ /* 0x000fc60000000000 */
[----:B------:R-:W0:Y:S08]  /*0210*/  MUFU.SQRT R14, R2 ;  /* 0x00000002000e7308 */ /* 0x000e300000002000 */
[----:B------:R1:W2:Y:S01]  /*0220*/  MUFU.SQRT R15, R3 ;  /* 0x00000003000f7308 */ /* 0x0002a20000002000 */
[C---:B0-----:R-:W-:Y:S02]  /*0230*/  FSETP.GT.AND P0, PT, R14.reuse, 8.50705917302346158658e+37, PT ;  /* 0x7e8000000e00780b */ /* 0x041fe40003f04000 */
[----:B------:R-:W-:Y:S01]  /*0240*/  FSETP.GEU.AND P2, PT, R14, 1.175494350822287508e-38, PT ;  /* 0x008000000e00780b */ /* 0x000fe20003f4e000 */
[----:B-1----:R-:W0:Y:S01]  /*0250*/  LDC.64 R2, c[0x0][0x240] ;  /* 0x00009000ff027b82 */ /* 0x002e220000000a00 */
[----:B--2---:R-:W-:-:S02]  /*0260*/  FSETP.GT.AND P1, PT, R15, 8.50705917302346158658e+37, PT ;  /* 0x7e8000000f00780b */ /* 0x004fc40003f24000 */
[----:B------:R-:W-:-:S07]  /*0270*/  FSETP.GEU.AND P3, PT, R15, 1.175494350822287508e-38, PT ;  /* 0x008000000f00780b */ /* 0x000fce0003f6e000 */
[----:B------:R-:W-:-:S04]  /*0280*/  @P0 FMUL R14, R14, 0.25 ;  /* 0x3e8000000e0e0820 */ /* 0x000fc80000400000 */
[----:B------:R-:W-:Y:S01]  /*0290*/  @!P2 FMUL R14, R14, 16777216 ;  /* 0x4b8000000e0ea820 */ /* 0x000fe20000400000 */
[----:B------:R-:W-:-:S04]  /*02a0*/  @P1 FMUL R15, R15, 0.25 ;  /* 0x3e8000000f0f1820 */ /* 0x000fc80000400000 */
[----:B------:R-:W-:Y:S01]  /*02b0*/  @!P3 FMUL R15, R15, 16777216 ;  /* 0x4b8000000f0fb820 */ /* 0x000fe20000400000 */
[----:B------:R-:W1:Y:S01]  /*02c0*/  MUFU.RCP R14, R14 ;  /* 0x0000000e000e7308 */ /* 0x000e620000001000 */
[----:B------:R-:W-:-:S07]  /*02d0*/  FSEL R17, R16, 1, P0 ;  /* 0x3f80000010117808 */ /* 0x000fce0000000000 */
[----:B------:R-:W2:Y:S01]  /*02e0*/  MUFU.RCP R15, R15 ;  /* 0x0000000f000f7308 */ /* 0x000ea20000001000 */
[----:B------:R-:W-:Y:S01]  /*02f0*/  FSEL R16, R16, 1, P1 ;  /* 0x3f80000010107808 */ /* 0x000fe20000800000 */
[----:B------:R-:W-:Y:S01]  /*0300*/  @!P2 FMUL R17, R17, 16777216 ;  /* 0x4b8000001111a820 */ /* 0x000fe20000400000 */
[----:B----4-:R-:W-:-:S03]  /*0310*/  FADD R4, R4, -R6 ;  /* 0x8000000604047221 */ /* 0x010fc60000000000 */
[----:B------:R-:W-:Y:S01]  /*0320*/  @!P3 FMUL R16, R16, 16777216 ;  /* 0x4b8000001010b820 */ /* 0x000fe20000400000 */
[----:B-1----:R-:W-:Y:S01]  /*0330*/  FMUL R17, R14, R17 ;  /* 0x000000110e117220 */ /* 0x002fe20000400000 */
[----:B------:R-:W-:-:S03]  /*0340*/  FADD R5, R5, -R7 ;  /* 0x8000000705057221 */ /* 0x000fc60000000000 */
[----:B------:R-:W-:Y:S01]  /*0350*/  FMUL R17, R4, R17 ;  /* 0x0000001104117220 */ /* 0x000fe20000400000 */
[----:B--2---:R-:W-:-:S03]  /*0360*/  FMUL R16, R15, R16 ;  /* 0x000000100f107220 */ /* 0x004fc60000400000 */
[----:B-----5:R-:W-:Y:S01]  /*0370*/  FFMA R17, R8, R17, R10 ;  /* 0x0000001108117223 */ /* 0x020fe2000000000a */
[----:B------:R-:W-:-:S04]  /*0380*/  FMUL R16, R5, R16 ;  /* 0x0000001005107220 */ /* 0x000fc80000400000 */
[----:B------:R-:W-:Y:S01]  /*0390*/  FFMA R16, R9, R16, R11 ;  /* 0x0000001009107223 */ /* 0x000fe2000000000b */
[----:B---3--:R-:W-:Y:S01]  /*03a0*/  FSETP.GEU.AND P0, PT, R17, -R12, PT ;  /* 0x8000000c1100720b */ /* 0x008fe20003f0e000 */
[----:B------:R-:W-:Y:S02]  /*03b0*/  FADD R12, R12, R17 ;  /* 0x000000110c0c7221 */ /* 0x000fe40000000000 */
[----:B------:R-:W-:Y:S01]  /*03c0*/  FADD R4, R13, R16 ;  /* 0x000000100d047221 */ /* 0x000fe20000000000 */
[----:B------:R-:W-:Y:S01]  /*03d0*/  FSETP.GEU.AND P1, PT, R16, -R13, PT ;  /* 0x8000000d1000720b */ /* 0x000fe20003f2e000 */
[----:B0-----:R-:W-:Y:S01]  /*03e0*/  IMAD.WIDE R2, R0, 0x4, R2 ;  /* 0x0000000400027825 */ /* 0x001fe200078e0202 */
[----:B------:R-:W-:Y:S02]  /*03f0*/  FSEL R12, R12, RZ, P0 ;  /* 0x000000ff0c0c7208 */ /* 0x000fe40000000000 */
[----:B------:R-:W-:-:S05]  /*0400*/  FSEL R13, R4, RZ, P1 ;  /* 0x000000ff040d7208 */ /* 0x000fca0000800000 */
[----:B------:R-:W-:Y:S01]  /*0410*/  STG.E.64 desc[UR4][R2.64], R12 ;  /* 0x0000000c02007986 */ /* 0x000fe2000c101b04 */
[----:B------:R-:W-:Y:S05]  /*0420*/  EXIT ;  /* 0x000000000000794d */ /* 0x000fea0003800000 */
.L_x_0:
[----:B------:R-:W-:-:S00]  /*0430*/  BRA `(.L_x_0) ;  /* 0xfffffffc00fc7947 */ /* 0x000fc0000383ffff */
[----:B------:R-:W-:-:S00]  /*0440*/  NOP ;  /* 0x0000000000007918 */ /* 0x000fc00000000000 */
        /* <DEDUP_REMOVED lines=11> */
.L_x_1:


//--------------------- .nv.global.init           --------------------------
	.section	.nv.global.init,"aw",@progbits
.nv.global.init:
	.type		_$_str,@object
	.size		_$_str,(_$_str_$_2 - _$_str)
_$_str:
        /*0000*/ 	.byte	0x5f, 0x5f, 0x43, 0x55, 0x44, 0x41, 0x5f, 0x46, 0x54, 0x5a, 0x00
	.type		_$_str_$_2,@object
	.size		_$_str_$_2,(.L_1 - _$_str_$_2)
_$_str_$_2:
        /*000b*/ 	.byte	0x5f, 0x5f, 0x43, 0x55, 0x44, 0x41, 0x5f, 0x50, 0x52, 0x45, 0x43, 0x5f, 0x53, 0x51, 0x52, 0x54
        /*001b*/ 	.byte	0x00
.L_1:


//--------------------- .nv.constant0.triton_poi_fused__native_batch_norm_legit_no_training_add_relu_21 --------------------------
	.section	.nv.constant0.triton_poi_fused__native_batch_norm_legit_no_training_add_relu_21,"a",@progbits
	.sectionflags	@""
	.align	4
.nv.constant0.triton_poi_fused__native_batch_norm_legit_no_training_add_relu_21:
	.zero		588
